	.headerflags	@"EF_CUDA_TEXMODE_UNIFIED EF_CUDA_64BIT_ADDRESS EF_CUDA_ACCELERATORS EF_CUDA_SM90 EF_CUDA_VIRTUAL_SM(EF_CUDA_SM90)"
	.elftype	@"ET_EXEC"


//--------------------- .nv.info                  --------------------------
	.section	.nv.info,"",@"SHT_CUDA_INFO"
	.align	4


	//----- nvinfo : EIATTR_REGCOUNT
	.align		4
        /*0000*/ 	.byte	0x04, 0x2f
        /*0002*/ 	.short	(.L_1 - .L_0)
	.align		4
.L_0:
        /*0004*/ 	.word	index@(triton_poi_fused_cat_41)
        /*0008*/ 	.word	0x00000014


	//----- nvinfo : EIATTR_MIN_STACK_SIZE
	.align		4
.L_1:
        /*000c*/ 	.byte	0x04, 0x12
        /*000e*/ 	.short	(.L_3 - .L_2)
	.align		4
.L_2:
        /*0010*/ 	.word	index@(triton_poi_fused_cat_41)
        /*0014*/ 	.word	0x00000000


	//----- nvinfo : EIATTR_FRAME_SIZE
	.align		4
.L_3:
        /*0018*/ 	.byte	0x04, 0x11
        /*001a*/ 	.short	(.L_5 - .L_4)
	.align		4
.L_4:
        /*001c*/ 	.word	index@(triton_poi_fused_cat_41)
        /*0020*/ 	.word	0x00000000


	//----- nvinfo : EIATTR_MIN_STACK_SIZE
	.align		4
.L_5:
        /*0024*/ 	.byte	0x04, 0x12
        /*0026*/ 	.short	(.L_7 - .L_6)
	.align		4
.L_6:
        /*0028*/ 	.word	index@(triton_poi_fused_cat_41)
        /*002c*/ 	.word	0x00000000
.L_7:


//--------------------- .nv.info.triton_poi_fused_cat_41 --------------------------
	.section	.nv.info.triton_poi_fused_cat_41,"",@"SHT_CUDA_INFO"
	.sectionflags	@""
	.align	4


	//----- nvinfo : EIATTR_CUDA_API_VERSION
	.align		4
        /*0000*/ 	.byte	0x04, 0x37
        /*0002*/ 	.short	(.L_9 - .L_8)
.L_8:
        /*0004*/ 	.word	0x0000007c


	//----- nvinfo : EIATTR_KPARAM_INFO
	.align		4
.L_9:
        /*0008*/ 	.byte	0x04, 0x17
        /*000a*/ 	.short	(.L_11 - .L_10)
.L_10:
        /*000c*/ 	.word	0x00000000
        /*0010*/ 	.short	0x0004
        /*0012*/ 	.short	0x0020
        /*0014*/ 	.byte	0x00, 0xf0, 0x11, 0x00


	//----- nvinfo : EIATTR_KPARAM_INFO
	.align		4
.L_11:
        /*0018*/ 	.byte	0x04, 0x17
        /*001a*/ 	.short	(.L_13 - .L_12)
.L_12:
        /*001c*/ 	.word	0x00000000
        /*0020*/ 	.short	0x0003
        /*0022*/ 	.short	0x0018
        /*0024*/ 	.byte	0x00, 0xf4, 0x21, 0x00


	//----- nvinfo : EIATTR_KPARAM_INFO
	.align		4
.L_13:
        /*0028*/ 	.byte	0x04, 0x17
        /*002a*/ 	.short	(.L_15 - .L_14)
.L_14:
        /*002c*/ 	.word	0x00000000
        /*0030*/ 	.short	0x0002
        /*0032*/ 	.short	0x0010
        /*0034*/ 	.byte	0x00, 0xf4, 0x21, 0x00


	//----- nvinfo : EIATTR_KPARAM_INFO
	.align		4
.L_15:
        /*0038*/ 	.byte	0x04, 0x17
        /*003a*/ 	.short	(.L_17 - .L_16)
.L_16:
        /*003c*/ 	.word	0x00000000
        /*0040*/ 	.short	0x0001
        /*0042*/ 	.short	0x0008
        /*0044*/ 	.byte	0x00, 0xf4, 0x21, 0x00


	//----- nvinfo : EIATTR_KPARAM_INFO
	.align		4
.L_17:
        /*0048*/ 	.byte	0x04, 0x17
        /*004a*/ 	.short	(.L_19 - .L_18)
.L_18:
        /*004c*/ 	.word	0x00000000
        /*0050*/ 	.short	0x0000
        /*0052*/ 	.short	0x0000
        /*0054*/ 	.byte	0x00, 0xf4, 0x21, 0x00


	//----- nvinfo : EIATTR_SPARSE_MMA_MASK
	.align		4
.L_19:
        /*0058*/ 	.byte	0x03, 0x50
        /*005a*/ 	.short	0x0000


	//----- nvinfo : EIATTR_MAXREG_COUNT
	.align		4
        /*005c*/ 	.byte	0x03, 0x1b
        /*005e*/ 	.short	0x00ff


	//----- nvinfo : EIATTR_EXIT_INSTR_OFFSETS
	.align		4
        /*0060*/ 	.byte	0x04, 0x1c
        /*0062*/ 	.short	(.L_21 - .L_20)


	//   ....[0]....
.L_20:
        /*0064*/ 	.word	0x00000350


	//----- nvinfo : EIATTR_REQNTID
	.align		4
.L_21:
        /*0068*/ 	.byte	0x04, 0x10
        /*006a*/ 	.short	(.L_23 - .L_22)
.L_22:
        /*006c*/ 	.word	0x00000100
        /*0070*/ 	.word	0x00000001
        /*0074*/ 	.word	0x00000001


	//----- nvinfo : EIATTR_CBANK_PARAM_SIZE
	.align		4
.L_23:
        /*0078*/ 	.byte	0x03, 0x19
        /*007a*/ 	.short	0x0024


	//----- nvinfo : EIATTR_PARAM_CBANK
	.align		4
        /*007c*/ 	.byte	0x04, 0x0a
        /*007e*/ 	.short	(.L_25 - .L_24)
	.align		4
.L_24:
        /*0080*/ 	.word	index@(.nv.constant0.triton_poi_fused_cat_41)
        /*0084*/ 	.short	0x0210
        /*0086*/ 	.short	0x0024


	//----- nvinfo : EIATTR_SW_WAR
	.align		4
.L_25:
        /*0088*/ 	.byte	0x04, 0x36
        /*008a*/ 	.short	(.L_27 - .L_26)
.L_26:
        /*008c*/ 	.word	0x00000008
.L_27:


//--------------------- .nv.callgraph             --------------------------
	.section	.nv.callgraph,"",@"SHT_CUDA_CALLGRAPH"
	.align	4
	.sectionentsize	8
	.align		4
        /*0000*/ 	.word	0x00000000
	.align		4
        /*0004*/ 	.word	0xffffffff
	.align		4
        /*0008*/ 	.word	0x00000000
	.align		4
        /*000c*/ 	.word	0xfffffffe
	.align		4
        /*0010*/ 	.word	0x00000000
	.align		4
        /*0014*/ 	.word	0xfffffffd
	.align		4
        /*0018*/ 	.word	0x00000000
	.align		4
        /*001c*/ 	.word	0xfffffffc


//--------------------- .text.triton_poi_fused_cat_41 --------------------------
	.section	.text.triton_poi_fused_cat_41,"ax",@progbits
	.align	128
        .global         triton_poi_fused_cat_41
        .type           triton_poi_fused_cat_41,@function
        .size           triton_poi_fused_cat_41,(.L_x_1 - triton_poi_fused_cat_41)
        .other          triton_poi_fused_cat_41,@"STO_CUDA_ENTRY STV_DEFAULT"
triton_poi_fused_cat_41:
.text.triton_poi_fused_cat_41:
[----:B------:R-:W-:Y:S01]  /*0000*/  LDC R1, c[0x0][0x28] ;  /* 0x00000a00ff017b82 */ /* 0x000fe20000000800 */
[----:B------:R-:W1:Y:S07]  /*0010*/  S2R R0, SR_TID.X ;  /* 0x0000000000007919 */ /* 0x000e6e0000002100 */
[----:B------:R-:W2:Y:S01]  /*0020*/  LDC.64 R4, c[0x0][0x210] ;  /* 0x00008400ff047b82 */ /* 0x000ea20000000a00 */
[----:B------:R-:W-:Y:S01]  /*0030*/  ULDC.64 UR6, c[0x0][0x220] ;  /* 0x0000880000067ab9 */ /* 0x000fe20000000a00 */
[----:B------:R-:W-:Y:S01]  /*0040*/  ULDC.64 UR4, c[0x0][0x208] ;  /* 0x0000820000047ab9 */ /* 0x000fe20000000a00 */
[----:B------:R-:W3:Y:S01]  /*0050*/  S2R R3, SR_CTAID.X ;  /* 0x0000000000037919 */ /* 0x000ee20000002500 */
[----:B-1----:R-:W-:-:S05]  /*0060*/  IMAD.SHL.U32 R0, R0, 0x2, RZ ;  /* 0x0000000200007824 */ /* 0x002fca00078e00ff */
[----:B------:R-:W-:-:S05]  /*0070*/  LOP3.LUT R0, R0, 0x1fe, RZ, 0xc0, !PT ;  /* 0x000001fe00007812 */ /* 0x000fca00078ec0ff */
[----:B---3--:R-:W-:Y:S02]  /*0080*/  IMAD R0, R3, 0x200, R0 ;  /* 0x0000020003007824 */ /* 0x008fe400078e0200 */
[----:B------:R-:W1:Y:S03]  /*0090*/  LDC.64 R2, c[0x0][0x218] ;  /* 0x00008600ff027b82 */ /* 0x000e660000000a00 */
[----:B------:R-:W-:-:S04]  /*00a0*/  SHF.R.S32.HI R7, RZ, 0x1f, R0 ;  /* 0x0000001fff077819 */ /* 0x000fc80000011400 */
[CC--:B------:R-:W-:Y:S02]  /*00b0*/  LEA.HI R6, R7.reuse, R0.reuse, RZ, 0xa ;  /* 0x0000000007067211 */ /* 0x0c0fe400078f50ff */
[----:B------:R-:W-:Y:S02]  /*00c0*/  LEA.HI R10, R7, R0, RZ, 0x12 ;  /* 0x00000000070a7211 */ /* 0x000fe400078f90ff */
[----:B------:R-:W-:Y:S02]  /*00d0*/  SHF.R.S32.HI R8, RZ, 0xa, R6 ;  /* 0x0000000aff087819 */ /* 0x000fe40000011406 */
[----:B------:R-:W-:Y:S02]  /*00e0*/  SHF.R.S32.HI R12, RZ, 0x12, R10 ;  /* 0x00000012ff0c7819 */ /* 0x000fe4000001140a */
[----:B------:R-:W-:Y:S02]  /*00f0*/  LEA.HI R7, R8, R8, RZ, 0x8 ;  /* 0x0000000808077211 */ /* 0x000fe400078f40ff */
[----:B------:R-:W-:Y:S01]  /*0100*/  LOP3.LUT R9, R6, 0xfffffc00, RZ, 0xc0, !PT ;  /* 0xfffffc0006097812 */ /* 0x000fe200078ec0ff */
[----:B------:R-:W-:Y:S01]  /*0110*/  IMAD.SHL.U32 R6, R12, 0x20000, RZ ;  /* 0x000200000c067824 */ /* 0x000fe200078e00ff */
[----:B------:R-:W-:-:S02]  /*0120*/  LOP3.LUT R7, R7, 0xffffff00, RZ, 0xc0, !PT ;  /* 0xffffff0007077812 */ /* 0x000fc400078ec0ff */
[----:B------:R-:W-:Y:S01]  /*0130*/  LOP3.LUT R11, R10, 0xfffc0000, RZ, 0xc0, !PT ;  /* 0xfffc00000a0b7812 */ /* 0x000fe200078ec0ff */
[----:B------:R-:W-:Y:S01]  /*0140*/  IMAD.IADD R9, R0, 0x1, -R9 ;  /* 0x0000000100097824 */ /* 0x000fe200078e0a09 */
[----:B------:R-:W-:Y:S01]  /*0150*/  SHF.R.S32.HI R13, RZ, 0x1f, R6 ;  /* 0x0000001fff0d7819 */ /* 0x000fe20000011406 */
[----:B------:R-:W-:Y:S01]  /*0160*/  IMAD.IADD R7, R8, 0x1, -R7 ;  /* 0x0000000108077824 */ /* 0x000fe200078e0a07 */
[----:B------:R-:W-:Y:S02]  /*0170*/  IADD3 R11, R6, R0, -R11 ;  /* 0x00000000060b7210 */ /* 0x000fe40007ffe80b */
[----:B------:R-:W-:Y:S01]  /*0180*/  SHF.R.S32.HI R10, RZ, 0x1f, R9 ;  /* 0x0000001fff0a7819 */ /* 0x000fe20000011409 */
[C---:B------:R-:W-:Y:S01]  /*0190*/  IMAD.SHL.U32 R8, R7.reuse, 0x400, RZ ;  /* 0x0000040007087824 */ /* 0x040fe200078e00ff */
[----:B------:R-:W-:Y:S01]  /*01a0*/  ISETP.GE.AND P1, PT, R7, 0x80, PT ;  /* 0x000000800700780c */ /* 0x000fe20003f26270 */
[----:B--2---:R-:W-:Y:S01]  /*01b0*/  IMAD.WIDE R4, R11, 0x4, R4 ;  /* 0x000000040b047825 */ /* 0x004fe200078e0204 */
[----:B------:R-:W-:-:S02]  /*01c0*/  ISETP.GT.AND P0, PT, R7, 0x7f, PT ;  /* 0x0000007f0700780c */ /* 0x000fc40003f04270 */
[----:B------:R-:W-:Y:S01]  /*01d0*/  IADD3 R14, P2, P3, R8, R9, R6 ;  /* 0x00000009080e7210 */ /* 0x000fe20007b5e006 */
[----:B------:R-:W-:Y:S01]  /*01e0*/  IMAD R9, R12, 0x400, R9 ;  /* 0x000004000c097824 */ /* 0x000fe200078e0209 */
[----:B------:R-:W-:-:S03]  /*01f0*/  SHF.R.S32.HI R8, RZ, 0x1f, R8 ;  /* 0x0000001fff087819 */ /* 0x000fc60000011408 */
[----:B-1----:R-:W-:Y:S01]  /*0200*/  IMAD.WIDE R2, R9, 0x4, R2 ;  /* 0x0000000409027825 */ /* 0x002fe200078e0202 */
[----:B------:R-:W-:Y:S02]  /*0210*/  IADD3.X R7, R8, R10, R13, P2, P3 ;  /* 0x0000000a08077210 */ /* 0x000fe400017e640d */
[----:B------:R-:W-:Y:S02]  /*0220*/  CS2R R10, SRZ ;  /* 0x00000000000a7805 */ /* 0x000fe4000001ff00 */
[----:B------:R-:W-:Y:S02]  /*0230*/  CS2R R12, SRZ ;  /* 0x00000000000c7805 */ /* 0x000fe4000001ff00 */
[C---:B------:R-:W-:Y:S01]  /*0240*/  LEA R6, P2, R14.reuse, UR6, 0x2 ;  /* 0x000000060e067c11 */ /* 0x040fe2000f8410ff */
[----:B------:R-:W1:Y:S01]  /*0250*/  LDC.64 R8, c[0x0][0x228] ;  /* 0x00008a00ff087b82 */ /* 0x000e620000000a00 */
[----:B------:R-:W2:Y:S02]  /*0260*/  @!P1 LDG.E.64 R10, desc[UR4][R4.64] ;  /* 0x00000004040a9981 */ /* 0x000ea4000c1e1b00 */
[----:B------:R-:W-:-:S02]  /*0270*/  LEA.HI.X R7, R14, UR7, R7, 0x2, P2 ;  /* 0x000000070e077c11 */ /* 0x000fc400090f1407 */
[----:B------:R-:W-:Y:S01]  /*0280*/  CS2R R14, SRZ ;  /* 0x00000000000e7805 */ /* 0x000fe2000001ff00 */
[----:B------:R1:W3:Y:S05]  /*0290*/  @!P1 LDG.E.EL.64 R12, desc[UR4][R2.64] ;  /* 0x00000004020c9981 */ /* 0x0002ea000c2e1b00 */
[----:B------:R-:W4:Y:S01]  /*02a0*/  @P0 LDG.E.64 R14, desc[UR4][R6.64+-0x80000] ;  /* 0xf8000004060e0981 */ /* 0x000f22000c1e1b00 */
[----:B-1----:R-:W-:Y:S01]  /*02b0*/  IMAD.WIDE R2, R0, 0x4, R8 ;  /* 0x0000000400027825 */ /* 0x002fe200078e0208 */
[----:B--2---:R-:W-:Y:S02]  /*02c0*/  SEL R17, R10, RZ, !P1 ;  /* 0x000000ff0a117207 */ /* 0x004fe40004800000 */
[----:B------:R-:W-:-:S02]  /*02d0*/  SEL R10, R11, RZ, !P1 ;  /* 0x000000ff0b0a7207 */ /* 0x000fc40004800000 */
[----:B---3--:R-:W-:Y:S02]  /*02e0*/  SEL R12, R12, RZ, !P1 ;  /* 0x000000ff0c0c7207 */ /* 0x008fe40004800000 */
[----:B------:R-:W-:-:S03]  /*02f0*/  SEL R13, R13, RZ, !P1 ;  /* 0x000000ff0d0d7207 */ /* 0x000fc60004800000 */
[----:B------:R-:W-:Y:S01]  /*0300*/  FMUL R12, R17, R12 ;  /* 0x0000000c110c7220 */ /* 0x000fe20000400000 */
[----:B----4-:R-:W-:Y:S01]  /*0310*/  @P1 SEL R12, R14, RZ, P0 ;  /* 0x000000ff0e0c1207 */ /* 0x010fe20000000000 */
[----:B------:R-:W-:Y:S01]  /*0320*/  FMUL R13, R10, R13 ;  /* 0x0000000d0a0d7220 */ /* 0x000fe20000400000 */
[----:B------:R-:W-:-:S05]  /*0330*/  @P1 SEL R13, R15, RZ, P0 ;  /* 0x000000ff0f0d1207 */ /* 0x000fca0000000000 */
[----:B------:R-:W-:Y:S01]  /*0340*/  STG.E.64 desc[UR4][R2.64], R12 ;  /* 0x0000000c02007986 */ /* 0x000fe2000c101b04 */
[----:B------:R-:W-:Y:S05]  /*0350*/  EXIT ;  /* 0x000000000000794d */ /* 0x000fea0003800000 */
.L_x_0:
[----:B------:R-:W-:-:S00]  /*0360*/  BRA `(.L_x_0) ;  /* 0xfffffffc00fc7947 */ /* 0x000fc0000383ffff */
[----:B------:R-:W-:-:S00]  /*0370*/  NOP ;  /* 0x0000000000007918 */ /* 0x000fc00000000000 */
        /* <DEDUP_REMOVED lines=8> */
.L_x_1:


//--------------------- .nv.constant0.triton_poi_fused_cat_41 --------------------------
	.section	.nv.constant0.triton_poi_fused_cat_41,"a",@progbits
	.sectionflags	@""
	.align	4
.nv.constant0.triton_poi_fused_cat_41:
	.zero		564
